//
// Generated by NVIDIA NVVM Compiler
//
// Compiler Build ID: CL-36424714
// Cuda compilation tools, release 13.0, V13.0.88
// Based on NVVM 20.0.0
//

.version 9.0
.target sm_100
.address_size 64

	// .globl	_Z23highRegisterUsageKernelPfS_S_i

.visible .entry _Z23highRegisterUsageKernelPfS_S_i(
	.param .u64 .ptr .align 1 _Z23highRegisterUsageKernelPfS_S_i_param_0,
	.param .u64 .ptr .align 1 _Z23highRegisterUsageKernelPfS_S_i_param_1,
	.param .u64 .ptr .align 1 _Z23highRegisterUsageKernelPfS_S_i_param_2,
	.param .u32 _Z23highRegisterUsageKernelPfS_S_i_param_3
)
{
	.reg .pred 	%p<10>;
	.reg .b32 	%r<40>;
	.reg .b32 	%f<127>;
	.reg .b64 	%rd<67>;

	ld.param.u64 	%rd14, [_Z23highRegisterUsageKernelPfS_S_i_param_0];
	ld.param.u64 	%rd15, [_Z23highRegisterUsageKernelPfS_S_i_param_1];
	ld.param.u32 	%r18, [_Z23highRegisterUsageKernelPfS_S_i_param_3];
	cvta.to.global.u64 	%rd1, %rd15;
	cvta.to.global.u64 	%rd2, %rd14;
	mov.u32 	%r19, %ctaid.y;
	mov.u32 	%r20, %ntid.y;
	mov.u32 	%r21, %tid.y;
	mad.lo.s32 	%r1, %r19, %r20, %r21;
	mov.u32 	%r22, %ctaid.x;
	mov.u32 	%r23, %ntid.x;
	mov.u32 	%r24, %tid.x;
	mad.lo.s32 	%r2, %r22, %r23, %r24;
	max.s32 	%r25, %r1, %r2;
	setp.ge.s32 	%p1, %r25, %r18;
	@%p1 bra 	$L__BB0_13;
	mul.lo.s32 	%r3, %r18, %r1;
	and.b32  	%r4, %r18, 7;
	setp.lt.u32 	%p2, %r18, 8;
	mov.f32 	%f126, 0f00000000;
	mov.b32 	%r38, 0;
	@%p2 bra 	$L__BB0_4;
	and.b32  	%r38, %r18, 2147483640;
	neg.s32 	%r36, %r38;
	mul.wide.s32 	%rd16, %r18, 4;
	add.s64 	%rd3, %rd1, %rd16;
	shl.b32 	%r7, %r18, 3;
	mul.wide.s32 	%rd17, %r18, 8;
	add.s64 	%rd4, %rd1, %rd17;
	mul.wide.s32 	%rd18, %r18, 12;
	add.s64 	%rd5, %rd1, %rd18;
	mul.wide.s32 	%rd19, %r18, 16;
	add.s64 	%rd6, %rd1, %rd19;
	mul.wide.s32 	%rd20, %r18, 20;
	add.s64 	%rd7, %rd1, %rd20;
	mul.wide.s32 	%rd21, %r18, 24;
	add.s64 	%rd8, %rd1, %rd21;
	mul.wide.s32 	%rd22, %r18, 28;
	add.s64 	%rd9, %rd1, %rd22;
	mul.wide.u32 	%rd23, %r3, 4;
	add.s64 	%rd24, %rd23, %rd2;
	add.s64 	%rd66, %rd24, 16;
	mov.f32 	%f126, 0f00000000;
	mov.u32 	%r35, %r2;
$L__BB0_3:
	.pragma "nounroll";
	mul.wide.s32 	%rd25, %r35, 4;
	add.s64 	%rd26, %rd3, %rd25;
	add.s64 	%rd27, %rd4, %rd25;
	add.s64 	%rd28, %rd5, %rd25;
	add.s64 	%rd29, %rd6, %rd25;
	add.s64 	%rd30, %rd7, %rd25;
	add.s64 	%rd31, %rd8, %rd25;
	add.s64 	%rd32, %rd9, %rd25;
	add.s64 	%rd33, %rd1, %rd25;
	ld.global.f32 	%f16, [%rd66+-16];
	ld.global.f32 	%f17, [%rd33];
	add.f32 	%f18, %f17, %f16;
	fma.rn.f32 	%f19, %f16, %f17, %f18;
	add.f32 	%f20, %f19, %f19;
	sub.f32 	%f21, %f20, %f18;
	add.f32 	%f22, %f126, %f21;
	ld.global.f32 	%f23, [%rd66+-12];
	ld.global.f32 	%f24, [%rd26];
	add.f32 	%f25, %f24, %f23;
	fma.rn.f32 	%f26, %f23, %f24, %f25;
	add.f32 	%f27, %f26, %f26;
	sub.f32 	%f28, %f27, %f25;
	add.f32 	%f29, %f22, %f28;
	ld.global.f32 	%f30, [%rd66+-8];
	ld.global.f32 	%f31, [%rd27];
	add.f32 	%f32, %f31, %f30;
	fma.rn.f32 	%f33, %f30, %f31, %f32;
	add.f32 	%f34, %f33, %f33;
	sub.f32 	%f35, %f34, %f32;
	add.f32 	%f36, %f29, %f35;
	ld.global.f32 	%f37, [%rd66+-4];
	ld.global.f32 	%f38, [%rd28];
	add.f32 	%f39, %f38, %f37;
	fma.rn.f32 	%f40, %f37, %f38, %f39;
	add.f32 	%f41, %f40, %f40;
	sub.f32 	%f42, %f41, %f39;
	add.f32 	%f43, %f36, %f42;
	ld.global.f32 	%f44, [%rd66];
	ld.global.f32 	%f45, [%rd29];
	add.f32 	%f46, %f45, %f44;
	fma.rn.f32 	%f47, %f44, %f45, %f46;
	add.f32 	%f48, %f47, %f47;
	sub.f32 	%f49, %f48, %f46;
	add.f32 	%f50, %f43, %f49;
	ld.global.f32 	%f51, [%rd66+4];
	ld.global.f32 	%f52, [%rd30];
	add.f32 	%f53, %f52, %f51;
	fma.rn.f32 	%f54, %f51, %f52, %f53;
	add.f32 	%f55, %f54, %f54;
	sub.f32 	%f56, %f55, %f53;
	add.f32 	%f57, %f50, %f56;
	ld.global.f32 	%f58, [%rd66+8];
	ld.global.f32 	%f59, [%rd31];
	add.f32 	%f60, %f59, %f58;
	fma.rn.f32 	%f61, %f58, %f59, %f60;
	add.f32 	%f62, %f61, %f61;
	sub.f32 	%f63, %f62, %f60;
	add.f32 	%f64, %f57, %f63;
	ld.global.f32 	%f65, [%rd66+12];
	ld.global.f32 	%f66, [%rd32];
	add.f32 	%f67, %f66, %f65;
	fma.rn.f32 	%f68, %f65, %f66, %f67;
	add.f32 	%f69, %f68, %f68;
	sub.f32 	%f70, %f69, %f67;
	add.f32 	%f126, %f64, %f70;
	add.s32 	%r36, %r36, 8;
	add.s32 	%r35, %r35, %r7;
	add.s64 	%rd66, %rd66, 32;
	setp.ne.s32 	%p3, %r36, 0;
	@%p3 bra 	$L__BB0_3;
$L__BB0_4:
	setp.eq.s32 	%p4, %r4, 0;
	@%p4 bra 	$L__BB0_12;
	and.b32  	%r13, %r18, 3;
	setp.lt.u32 	%p5, %r4, 4;
	@%p5 bra 	$L__BB0_7;
	add.s32 	%r27, %r38, %r3;
	mul.wide.u32 	%rd34, %r27, 4;
	add.s64 	%rd35, %rd2, %rd34;
	ld.global.f32 	%f72, [%rd35];
	mad.lo.s32 	%r28, %r38, %r18, %r2;
	mul.wide.s32 	%rd36, %r28, 4;
	add.s64 	%rd37, %rd1, %rd36;
	ld.global.f32 	%f73, [%rd37];
	add.f32 	%f74, %f73, %f72;
	fma.rn.f32 	%f75, %f72, %f73, %f74;
	add.f32 	%f76, %f75, %f75;
	sub.f32 	%f77, %f76, %f74;
	add.f32 	%f78, %f126, %f77;
	cvt.u64.u32 	%rd38, %r3;
	cvt.u64.u32 	%rd39, %r38;
	add.s64 	%rd40, %rd39, %rd38;
	shl.b64 	%rd41, %rd40, 2;
	add.s64 	%rd42, %rd2, %rd41;
	ld.global.f32 	%f79, [%rd42+4];
	mul.wide.s32 	%rd43, %r18, 4;
	add.s64 	%rd44, %rd37, %rd43;
	ld.global.f32 	%f80, [%rd44];
	add.f32 	%f81, %f80, %f79;
	fma.rn.f32 	%f82, %f79, %f80, %f81;
	add.f32 	%f83, %f82, %f82;
	sub.f32 	%f84, %f83, %f81;
	add.f32 	%f85, %f78, %f84;
	ld.global.f32 	%f86, [%rd42+8];
	add.s64 	%rd45, %rd44, %rd43;
	ld.global.f32 	%f87, [%rd45];
	add.f32 	%f88, %f87, %f86;
	fma.rn.f32 	%f89, %f86, %f87, %f88;
	add.f32 	%f90, %f89, %f89;
	sub.f32 	%f91, %f90, %f88;
	add.f32 	%f92, %f85, %f91;
	ld.global.f32 	%f93, [%rd42+12];
	add.s64 	%rd46, %rd45, %rd43;
	ld.global.f32 	%f94, [%rd46];
	add.f32 	%f95, %f94, %f93;
	fma.rn.f32 	%f96, %f93, %f94, %f95;
	add.f32 	%f97, %f96, %f96;
	sub.f32 	%f98, %f97, %f95;
	add.f32 	%f126, %f92, %f98;
	add.s32 	%r38, %r38, 4;
$L__BB0_7:
	setp.eq.s32 	%p6, %r13, 0;
	@%p6 bra 	$L__BB0_12;
	setp.eq.s32 	%p7, %r13, 1;
	@%p7 bra 	$L__BB0_10;
	add.s32 	%r29, %r38, %r3;
	mul.wide.u32 	%rd47, %r29, 4;
	add.s64 	%rd48, %rd2, %rd47;
	ld.global.f32 	%f100, [%rd48];
	mad.lo.s32 	%r30, %r38, %r18, %r2;
	mul.wide.s32 	%rd49, %r30, 4;
	add.s64 	%rd50, %rd1, %rd49;
	ld.global.f32 	%f101, [%rd50];
	add.f32 	%f102, %f101, %f100;
	fma.rn.f32 	%f103, %f100, %f101, %f102;
	add.f32 	%f104, %f103, %f103;
	sub.f32 	%f105, %f104, %f102;
	add.f32 	%f106, %f126, %f105;
	cvt.u64.u32 	%rd51, %r3;
	cvt.u64.u32 	%rd52, %r38;
	add.s64 	%rd53, %rd52, %rd51;
	shl.b64 	%rd54, %rd53, 2;
	add.s64 	%rd55, %rd2, %rd54;
	ld.global.f32 	%f107, [%rd55+4];
	mul.wide.s32 	%rd56, %r18, 4;
	add.s64 	%rd57, %rd50, %rd56;
	ld.global.f32 	%f108, [%rd57];
	add.f32 	%f109, %f108, %f107;
	fma.rn.f32 	%f110, %f107, %f108, %f109;
	add.f32 	%f111, %f110, %f110;
	sub.f32 	%f112, %f111, %f109;
	add.f32 	%f126, %f106, %f112;
	add.s32 	%r38, %r38, 2;
$L__BB0_10:
	and.b32  	%r31, %r18, 1;
	setp.eq.b32 	%p8, %r31, 1;
	not.pred 	%p9, %p8;
	@%p9 bra 	$L__BB0_12;
	add.s32 	%r32, %r38, %r3;
	mul.wide.u32 	%rd58, %r32, 4;
	add.s64 	%rd59, %rd2, %rd58;
	ld.global.f32 	%f113, [%rd59];
	mad.lo.s32 	%r33, %r38, %r18, %r2;
	mul.wide.s32 	%rd60, %r33, 4;
	add.s64 	%rd61, %rd1, %rd60;
	ld.global.f32 	%f114, [%rd61];
	add.f32 	%f115, %f114, %f113;
	fma.rn.f32 	%f116, %f113, %f114, %f115;
	add.f32 	%f117, %f116, %f116;
	sub.f32 	%f118, %f117, %f115;
	add.f32 	%f126, %f126, %f118;
$L__BB0_12:
	ld.param.u64 	%rd65, [_Z23highRegisterUsageKernelPfS_S_i_param_2];
	add.s32 	%r34, %r3, %r2;
	cvta.to.global.u64 	%rd62, %rd65;
	mul.wide.s32 	%rd63, %r34, 4;
	add.s64 	%rd64, %rd62, %rd63;
	st.global.f32 	[%rd64], %f126;
$L__BB0_13:
	ret;

}


// ===== COMPILED SASS (sm_100) =====

	.target	sm_100

	.elftype	@"ET_EXEC"


//--------------------- .note.nv.tkinfo           --------------------------
	.section	.note.nv.tkinfo,"",@"SHT_NOTE"
	.sectionflags	@"SHF_NOTE_NV_TKINFO"
	.tkinfo
        /*0018*/ 	.word	0x00000002
        /*0030*/ 	.string	""
        /*0030*/ 	.string	"ptxas"
        /*0030*/ 	.string	"Cuda compilation tools, release 13.0, V13.0.88"
        /*0030*/ 	.string	"Build cuda_13.0.r13.0/compiler.36424714_0"
        /*0030*/ 	.string	"-arch sm_100 -m 64 "



//--------------------- .note.nv.cuinfo           --------------------------
	.section	.note.nv.cuinfo,"",@"SHT_NOTE"
	.sectionflags	@"SHF_NOTE_NV_CUINFO"
        /*0018*/ 	.short	0x0002
        /*001a*/ 	.short	0x0064
        /*001c*/ 	.short	0x0082
	.zero		2


//--------------------- .nv.info                  --------------------------
	.section	.nv.info,"",@"SHT_CUDA_INFO"
	.align	4


	//----- nvinfo : EIATTR_REGCOUNT
	.align		4
        /*0000*/ 	.byte	0x04, 0x2f
        /*0002*/ 	.short	(.L_1 - .L_0)
	.align		4
.L_0:
        /*0004*/ 	.word	index@(_Z23highRegisterUsageKernelPfS_S_i)
        /*0008*/ 	.word	0x0000001e


	//----- nvinfo : EIATTR_FRAME_SIZE
	.align		4
.L_1:
        /*000c*/ 	.byte	0x04, 0x11
        /*000e*/ 	.short	(.L_3 - .L_2)
	.align		4
.L_2:
        /*0010*/ 	.word	index@(_Z23highRegisterUsageKernelPfS_S_i)
        /*0014*/ 	.word	0x00000000


	//----- nvinfo : EIATTR_MIN_STACK_SIZE
	.align		4
.L_3:
        /*0018*/ 	.byte	0x04, 0x12
        /*001a*/ 	.short	(.L_5 - .L_4)
	.align		4
.L_4:
        /*001c*/ 	.word	index@(_Z23highRegisterUsageKernelPfS_S_i)
        /*0020*/ 	.word	0x00000000
.L_5:


//--------------------- .nv.compat                --------------------------
	.section	.nv.compat,"",@"SHT_CUDA_COMPAT_INFO"
	.align	4
        /*0000*/ 	.byte	0x02, 0x09, 0x00, 0x00, 0x02, 0x02, 0x01, 0x00, 0x02, 0x05, 0x05, 0x00, 0x03, 0x07, 0x01, 0x01
        /*0010*/ 	.byte	0x02, 0x03, 0x00, 0x00, 0x02, 0x06, 0x01, 0x00, 0x04, 0x0b, 0x08, 0x00, 0x09, 0x00, 0x00, 0x00
        /*0020*/ 	.byte	0x00, 0x00, 0x00, 0x00


//--------------------- .nv.info._Z23highRegisterUsageKernelPfS_S_i --------------------------
	.section	.nv.info._Z23highRegisterUsageKernelPfS_S_i,"",@"SHT_CUDA_INFO"
	.sectionflags	@""
	.align	4


	//----- nvinfo : EIATTR_CUDA_API_VERSION
	.align		4
        /*0000*/ 	.byte	0x04, 0x37
        /*0002*/ 	.short	(.L_7 - .L_6)
.L_6:
        /*0004*/ 	.word	0x00000082


	//----- nvinfo : EIATTR_KPARAM_INFO
	.align		4
.L_7:
        /*0008*/ 	.byte	0x04, 0x17
        /*000a*/ 	.short	(.L_9 - .L_8)
.L_8:
        /*000c*/ 	.word	0x00000000
        /*0010*/ 	.short	0x0003
        /*0012*/ 	.short	0x0018
        /*0014*/ 	.byte	0x00, 0xf0, 0x11, 0x00


	//----- nvinfo : EIATTR_KPARAM_INFO
	.align		4
.L_9:
        /*0018*/ 	.byte	0x04, 0x17
        /*001a*/ 	.short	(.L_11 - .L_10)
.L_10:
        /*001c*/ 	.word	0x00000000
        /*0020*/ 	.short	0x0002
        /*0022*/ 	.short	0x0010
        /*0024*/ 	.byte	0x00, 0xf5, 0x21, 0x00


	//----- nvinfo : EIATTR_KPARAM_INFO
	.align		4
.L_11:
        /*0028*/ 	.byte	0x04, 0x17
        /*002a*/ 	.short	(.L_13 - .L_12)
.L_12:
        /*002c*/ 	.word	0x00000000
        /*0030*/ 	.short	0x0001
        /*0032*/ 	.short	0x0008
        /*0034*/ 	.byte	0x00, 0xf5, 0x21, 0x00


	//----- nvinfo : EIATTR_KPARAM_INFO
	.align		4
.L_13:
        /*0038*/ 	.byte	0x04, 0x17
        /*003a*/ 	.short	(.L_15 - .L_14)
.L_14:
        /*003c*/ 	.word	0x00000000
        /*0040*/ 	.short	0x0000
        /*0042*/ 	.short	0x0000
        /*0044*/ 	.byte	0x00, 0xf5, 0x21, 0x00


	//----- nvinfo : EIATTR_SPARSE_MMA_MASK
	.align		4
.L_15:
        /*0048*/ 	.byte	0x03, 0x50
        /*004a*/ 	.short	0x0000


	//----- nvinfo : EIATTR_MAXREG_COUNT
	.align		4
        /*004c*/ 	.byte	0x03, 0x1b
        /*004e*/ 	.short	0x00ff


	//----- nvinfo : EIATTR_MERCURY_ISA_VERSION
	.align		4
        /*0050*/ 	.byte	0x03, 0x5f
        /*0052*/ 	.short	0x0101


	//----- nvinfo : EIATTR_VRC_CTA_INIT_COUNT
	.align		4
        /*0054*/ 	.byte	0x02, 0x4a
	.zero		1
	.zero		1


	//----- nvinfo : EIATTR_EXIT_INSTR_OFFSETS
	.align		4
        /*0058*/ 	.byte	0x04, 0x1c
        /*005a*/ 	.short	(.L_17 - .L_16)


	//   ....[0]....
.L_16:
        /*005c*/ 	.word	0x000000c0


	//   ....[1]....
        /*0060*/ 	.word	0x00000e20


	//----- nvinfo : EIATTR_CBANK_PARAM_SIZE
	.align		4
.L_17:
        /*0064*/ 	.byte	0x03, 0x19
        /*0066*/ 	.short	0x001c


	//----- nvinfo : EIATTR_PARAM_CBANK
	.align		4
        /*0068*/ 	.byte	0x04, 0x0a
        /*006a*/ 	.short	(.L_19 - .L_18)
	.align		4
.L_18:
        /*006c*/ 	.word	index@(.nv.constant0._Z23highRegisterUsageKernelPfS_S_i)
        /*0070*/ 	.short	0x0380
        /*0072*/ 	.short	0x001c


	//----- nvinfo : EIATTR_SW_WAR
	.align		4
.L_19:
        /*0074*/ 	.byte	0x04, 0x36
        /*0076*/ 	.short	(.L_21 - .L_20)
.L_20:
        /*0078*/ 	.word	0x00000008
.L_21:


//--------------------- .nv.callgraph             --------------------------
	.section	.nv.callgraph,"",@"SHT_CUDA_CALLGRAPH"
	.align	4
	.sectionentsize	8
	.align		4
        /*0000*/ 	.word	0x00000000
	.align		4
        /*0004*/ 	.word	0xffffffff
	.align		4
        /*0008*/ 	.word	0x00000000
	.align		4
        /*000c*/ 	.word	0xfffffffe
	.align		4
        /*0010*/ 	.word	0x00000000
	.align		4
        /*0014*/ 	.word	0xfffffffd
	.align		4
        /*0018*/ 	.word	0x00000000
	.align		4
        /*001c*/ 	.word	0xfffffffc


//--------------------- .text._Z23highRegisterUsageKernelPfS_S_i --------------------------
	.section	.text._Z23highRegisterUsageKernelPfS_S_i,"ax",@progbits
	.align	128
        .global         _Z23highRegisterUsageKernelPfS_S_i
        .type           _Z23highRegisterUsageKernelPfS_S_i,@function
        .size           _Z23highRegisterUsageKernelPfS_S_i,(.L_x_6 - _Z23highRegisterUsageKernelPfS_S_i)
        .other          _Z23highRegisterUsageKernelPfS_S_i,@"STO_CUDA_ENTRY STV_DEFAULT"
_Z23highRegisterUsageKernelPfS_S_i:
.text._Z23highRegisterUsageKernelPfS_S_i:
[----:B------:R-:W-:Y:S01]  /*0000*/  LDC R1, c[0x0][0x37c] ;  /* 0x0000df00ff017b82 */ /* 0x000fe20000000800 */
[----:B------:R-:W0:Y:S07]  /*0010*/  S2R R0, SR_TID.Y ;  /* 0x0000000000007919 */ /* 0x000e2e0000002200 */
[----:B------:R-:W0:Y:S01]  /*0020*/  S2UR UR4, SR_CTAID.Y ;  /* 0x00000000000479c3 */ /* 0x000e220000002600 */
[----:B------:R-:W1:Y:S01]  /*0030*/  LDCU UR12, c[0x0][0x398] ;  /* 0x00007300ff0c77ac */ /* 0x000e620008000800 */
[----:B------:R-:W2:Y:S06]  /*0040*/  S2R R3, SR_TID.X ;  /* 0x0000000000037919 */ /* 0x000eac0000002100 */
[----:B------:R-:W0:Y:S08]  /*0050*/  LDC R11, c[0x0][0x364] ;  /* 0x0000d900ff0b7b82 */ /* 0x000e300000000800 */
[----:B------:R-:W2:Y:S08]  /*0060*/  S2UR UR5, SR_CTAID.X ;  /* 0x00000000000579c3 */ /* 0x000eb00000002500 */
[----:B------:R-:W2:Y:S01]  /*0070*/  LDC R2, c[0x0][0x360] ;  /* 0x0000d800ff027b82 */ /* 0x000ea20000000800 */
[----:B0-----:R-:W-:-:S02]  /*0080*/  IMAD R11, R11, UR4, R0 ;  /* 0x000000040b0b7c24 */ /* 0x001fc4000f8e0200 */
[----:B--2---:R-:W-:-:S05]  /*0090*/  IMAD R0, R2, UR5, R3 ;  /* 0x0000000502007c24 */ /* 0x004fca000f8e0203 */
[----:B------:R-:W-:-:S04]  /*00a0*/  VIMNMX R2, PT, PT, R11, R0, !PT ;  /* 0x000000000b027248 */ /* 0x000fc80007fe0100 */
[----:B-1----:R-:W-:-:S13]  /*00b0*/  ISETP.GE.AND P0, PT, R2, UR12, PT ;  /* 0x0000000c02007c0c */ /* 0x002fda000bf06270 */
[----:B------:R-:W-:Y:S05]  /*00c0*/  @P0 EXIT ;  /* 0x000000000000094d */ /* 0x000fea0003800000 */
[----:B------:R-:W-:Y:S01]  /*00d0*/  UISETP.GE.U32.AND UP0, UPT, UR12, 0x8, UPT ;  /* 0x000000080c00788c */ /* 0x000fe2000bf06070 */
[----:B------:R-:W-:Y:S02]  /*00e0*/  HFMA2 R14, -RZ, RZ, 0, 0 ;  /* 0x00000000ff0e7431 */ /* 0x000fe400000001ff */
[----:B------:R-:W-:Y:S01]  /*00f0*/  IMAD R11, R11, UR12, RZ ;  /* 0x0000000c0b0b7c24 */ /* 0x000fe2000f8e02ff */
[----:B------:R-:W-:Y:S01]  /*0100*/  UMOV UR4, URZ ;  /* 0x000000ff00047c82 */ /* 0x000fe20008000000 */
[----:B------:R-:W0:Y:S04]  /*0110*/  LDCU.64 UR10, c[0x0][0x358] ;  /* 0x00006b00ff0a77ac */ /* 0x000e280008000a00 */
[----:B------:R-:W-:Y:S05]  /*0120*/  BRA.U !UP0, `(.L_x_0) ;  /* 0x0000000508907547 */ /* 0x000fea000b800000 */
[----:B------:R-:W1:Y:S01]  /*0130*/  LDCU.128 UR16, c[0x0][0x380] ;  /* 0x00007000ff1077ac */ /* 0x000e620008000c00 */
[----:B------:R-:W-:Y:S02]  /*0140*/  MOV R14, RZ ;  /* 0x000000ff000e7202 */ /* 0x000fe40000000f00 */
[----:B------:R-:W-:Y:S01]  /*0150*/  MOV R12, R0 ;  /* 0x00000000000c7202 */ /* 0x000fe20000000f00 */
[----:B------:R-:W-:-:S04]  /*0160*/  ULOP3.LUT UR4, UR12, 0x7ffffff8, URZ, 0xc0, !UPT ;  /* 0x7ffffff80c047892 */ /* 0x000fc8000f8ec0ff */
[----:B------:R-:W-:Y:S01]  /*0170*/  UIADD3 UR5, UPT, UPT, -UR4, URZ, URZ ;  /* 0x000000ff04057290 */ /* 0x000fe2000fffe1ff */
[----:B-1----:R-:W-:Y:S01]  /*0180*/  MOV R2, UR16 ;  /* 0x0000001000027c02 */ /* 0x002fe20008000f00 */
[----:B------:R-:W-:Y:S01]  /*0190*/  UIMAD.WIDE UR6, UR12, 0x18, UR18 ;  /* 0x000000180c0678a5 */ /* 0x000fe2000f8e0212 */
[----:B------:R-:W-:Y:S01]  /*01a0*/  MOV R3, UR17 ;  /* 0x0000001100037c02 */ /* 0x000fe20008000f00 */
[----:B------:R-:W-:Y:S02]  /*01b0*/  UIMAD.WIDE UR8, UR12, 0x1c, UR18 ;  /* 0x0000001c0c0878a5 */ /* 0x000fe4000f8e0212 */
[----:B------:R-:W-:-:S03]  /*01c0*/  IMAD.WIDE.U32 R2, R11, 0x4, R2 ;  /* 0x000000040b027825 */ /* 0x000fc600078e0002 */
[----:B------:R-:W-:-:S04]  /*01d0*/  IADD3 R6, P0, PT, R2, 0x10, RZ ;  /* 0x0000001002067810 */ /* 0x000fc80007f1e0ff */
[----:B------:R-:W-:-:S09]  /*01e0*/  IADD3.X R7, PT, PT, RZ, R3, RZ, P0, !PT ;  /* 0x00000003ff077210 */ /* 0x000fd200007fe4ff */
.L_x_1:
[----:B------:R-:W-:Y:S01]  /*01f0*/  MOV R3, 0x4 ;  /* 0x0000000400037802 */ /* 0x000fe20000000f00 */
[----:B------:R-:W-:Y:S02]  /*0200*/  UIMAD.WIDE UR14, UR12, 0x4, UR18 ;  /* 0x000000040c0e78a5 */ /* 0x000fe4000f8e0212 */
[----:B------:R-:W-:Y:S02]  /*0210*/  UIMAD.WIDE UR16, UR12, 0x8, UR18 ;  /* 0x000000080c1078a5 */ /* 0x000fe4000f8e0212 */
[C---:B------:R-:W-:Y:S02]  /*0220*/  IMAD.WIDE R2, R12.reuse, R3, UR18 ;  /* 0x000000120c027e25 */ /* 0x040fe4000f8e0203 */
[----:B------:R-:W-:Y:S02]  /*0230*/  MOV R22, UR14 ;  /* 0x0000000e00167c02 */ /* 0x000fe40008000f00 */
[----:B------:R-:W-:Y:S01]  /*0240*/  MOV R23, UR15 ;  /* 0x0000000f00177c02 */ /* 0x000fe20008000f00 */
[----:B0-----:R0:W2:Y:S01]  /*0250*/  LDG.E R20, desc[UR10][R2.64] ;  /* 0x0000000a02147981 */ /* 0x0010a2000c1e1900 */
[----:B------:R-:W-:Y:S01]  /*0260*/  MOV R4, UR16 ;  /* 0x0000001000047c02 */ /* 0x000fe20008000f00 */
[----:B------:R-:W-:Y:S01]  /*0270*/  HFMA2 R9, -RZ, RZ, 0, 2.384185791015625e-07 ;  /* 0x00000004ff097431 */ /* 0x000fe200000001ff */
[----:B------:R-:W-:Y:S01]  /*0280*/  MOV R5, UR17 ;  /* 0x0000001100057c02 */ /* 0x000fe20008000f00 */
[----:B------:R-:W-:Y:S01]  /*0290*/  IMAD.WIDE R22, R12, 0x4, R22 ;  /* 0x000000040c167825 */ /* 0x000fe200078e0216 */
[----:B0-----:R-:W-:-:S02]  /*02a0*/  MOV R2, R6 ;  /* 0x0000000600027202 */ /* 0x001fc40000000f00 */
[----:B------:R-:W-:Y:S01]  /*02b0*/  MOV R3, R7 ;  /* 0x0000000700037202 */ /* 0x000fe20000000f00 */
[----:B------:R-:W-:Y:S01]  /*02c0*/  UIMAD.WIDE UR14, UR12, 0xc, UR18 ;  /* 0x0000000c0c0e78a5 */ /* 0x000fe2000f8e0212 */
[C---:B------:R-:W-:Y:S01]  /*02d0*/  IMAD.WIDE R4, R12.reuse, 0x4, R4 ;  /* 0x000000040c047825 */ /* 0x040fe200078e0204 */
[----:B------:R-:W3:Y:S04]  /*02e0*/  LDG.E R22, desc[UR10][R22.64] ;  /* 0x0000000a16167981 */ /* 0x000ee8000c1e1900 */
[----:B------:R-:W2:Y:S01]  /*02f0*/  LDG.E R21, desc[UR10][R2.64+-0x10] ;  /* 0xfffff00a02157981 */ /* 0x000ea2000c1e1900 */
[----:B------:R-:W-:-:S03]  /*0300*/  IMAD.WIDE R8, R12, R9, UR14 ;  /* 0x0000000e0c087e25 */ /* 0x000fc6000f8e0209 */
[----:B------:R-:W3:Y:S01]  /*0310*/  LDG.E R19, desc[UR10][R2.64+-0xc] ;  /* 0xfffff40a02137981 */ /* 0x000ee2000c1e1900 */
[----:B------:R-:W-:-:S03]  /*0320*/  HFMA2 R7, -RZ, RZ, 0, 2.384185791015625e-07 ;  /* 0x00000004ff077431 */ /* 0x000fc600000001ff */
[----:B------:R0:W4:Y:S04]  /*0330*/  LDG.E R15, desc[UR10][R4.64] ;  /* 0x0000000a040f7981 */ /* 0x000128000c1e1900 */
[----:B------:R-:W4:Y:S01]  /*0340*/  LDG.E R18, desc[UR10][R2.64+-0x8] ;  /* 0xfffff80a02127981 */ /* 0x000f22000c1e1900 */
[----:B------:R-:W-:Y:S01]  /*0350*/  UIMAD.WIDE UR16, UR12, 0x10, UR18 ;  /* 0x000000100c1078a5 */ /* 0x000fe2000f8e0212 */
[----:B------:R-:W-:Y:S02]  /*0360*/  MOV R27, 0x4 ;  /* 0x00000004001b7802 */ /* 0x000fe40000000f00 */
[----:B------:R1:W5:Y:S01]  /*0370*/  LDG.E R13, desc[UR10][R8.64] ;  /* 0x0000000a080d7981 */ /* 0x000362000c1e1900 */
[----:B------:R-:W-:-:S03]  /*0380*/  UIMAD.WIDE UR14, UR12, 0x14, UR18 ;  /* 0x000000140c0e78a5 */ /* 0x000fc6000f8e0212 */
[----:B------:R-:W5:Y:S01]  /*0390*/  LDG.E R16, desc[UR10][R2.64+-0x4] ;  /* 0xfffffc0a02107981 */ /* 0x000f62000c1e1900 */
[----:B------:R-:W-:Y:S01]  /*03a0*/  IMAD.WIDE R26, R12, R27, UR16 ;  /* 0x000000100c1a7e25 */ /* 0x000fe2000f8e021b */
[----:B0-----:R-:W-:-:S03]  /*03b0*/  MOV R5, 0x4 ;  /* 0x0000000400057802 */ /* 0x001fc60000000f00 */
[----:B------:R-:W-:Y:S01]  /*03c0*/  HFMA2 R25, -RZ, RZ, 0, 2.384185791015625e-07 ;  /* 0x00000004ff197431 */ /* 0x000fe200000001ff */
[----:B------:R-:W5:Y:S01]  /*03d0*/  LDG.E R17, desc[UR10][R2.64] ;  /* 0x0000000a02117981 */ /* 0x000f62000c1e1900 */
[----:B------:R-:W-:-:S03]  /*03e0*/  IMAD.WIDE R6, R12, R7, UR14 ;  /* 0x0000000e0c067e25 */ /* 0x000fc6000f8e0207 */
[----:B------:R2:W5:Y:S01]  /*03f0*/  LDG.E R10, desc[UR10][R26.64] ;  /* 0x0000000a1a0a7981 */ /* 0x000562000c1e1900 */
[----:B------:R-:W-:-:S03]  /*0400*/  IMAD.WIDE R4, R12, R5, UR6 ;  /* 0x000000060c047e25 */ /* 0x000fc6000f8e0205 */
[----:B------:R4:W5:Y:S01]  /*0410*/  LDG.E R6, desc[UR10][R6.64] ;  /* 0x0000000a06067981 */ /* 0x000962000c1e1900 */
[----:B-1----:R-:W-:-:S03]  /*0420*/  IMAD.WIDE R8, R12, R25, UR8 ;  /* 0x000000080c087e25 */ /* 0x002fc6000f8e0219 */
[----:B------:R-:W5:Y:S04]  /*0430*/  LDG.E R23, desc[UR10][R2.64+0x4] ;  /* 0x0000040a02177981 */ /* 0x000f68000c1e1900 */
[----:B------:R-:W5:Y:S04]  /*0440*/  LDG.E R5, desc[UR10][R4.64] ;  /* 0x0000000a04057981 */ /* 0x000f68000c1e1900 */
[----:B------:R-:W5:Y:S04]  /*0450*/  LDG.E R24, desc[UR10][R2.64+0x8] ;  /* 0x0000080a02187981 */ /* 0x000f68000c1e1900 */
[----:B------:R5:W5:Y:S04]  /*0460*/  LDG.E R8, desc[UR10][R8.64] ;  /* 0x0000000a08087981 */ /* 0x000b68000c1e1900 */
[----:B------:R-:W5:Y:S01]  /*0470*/  LDG.E R25, desc[UR10][R2.64+0xc] ;  /* 0x00000c0a02197981 */ /* 0x000f62000c1e1900 */
[----:B------:R-:W-:-:S04]  /*0480*/  UIADD3 UR5, UPT, UPT, UR5, 0x8, URZ ;  /* 0x0000000805057890 */ /* 0x000fc8000fffe0ff */
[----:B------:R-:W-:Y:S01]  /*0490*/  UISETP.NE.AND UP0, UPT, UR5, URZ, UPT ;  /* 0x000000ff0500728c */ /* 0x000fe2000bf05270 */
[----:B--2---:R-:W-:-:S04]  /*04a0*/  FADD R26, R21, R20 ;  /* 0x00000014151a7221 */ /* 0x004fc80000000000 */
[----:B------:R-:W-:Y:S01]  /*04b0*/  FFMA R21, R21, R20, R26 ;  /* 0x0000001415157223 */ /* 0x000fe2000000001a */
[----:B---3--:R-:W-:-:S03]  /*04c0*/  FADD R20, R19, R22 ;  /* 0x0000001613147221 */ /* 0x008fc60000000000 */
[----:B------:R-:W-:Y:S01]  /*04d0*/  FADD R21, R21, R21 ;  /* 0x0000001515157221 */ /* 0x000fe20000000000 */
[----:B------:R-:W-:Y:S01]  /*04e0*/  FFMA R19, R19, R22, R20 ;  /* 0x0000001613137223 */ /* 0x000fe20000000014 */
[----:B----4-:R-:W-:Y:S02]  /*04f0*/  FADD R7, R18, R15 ;  /* 0x0000000f12077221 */ /* 0x010fe40000000000 */
[----:B------:R-:W-:Y:S01]  /*0500*/  FADD R21, -R26, R21 ;  /* 0x000000151a157221 */ /* 0x000fe20000000100 */
[----:B------:R-:W-:Y:S01]  /*0510*/  FADD R19, R19, R19 ;  /* 0x0000001313137221 */ /* 0x000fe20000000000 */
[----:B------:R-:W-:Y:S01]  /*0520*/  FFMA R15, R18, R15, R7 ;  /* 0x0000000f120f7223 */ /* 0x000fe20000000007 */
[----:B-----5:R-:W-:-:S03]  /*0530*/  FADD R9, R16, R13 ;  /* 0x0000000d10097221 */ /* 0x020fc60000000000 */
[----:B------:R-:W-:Y:S01]  /*0540*/  FADD R4, R15, R15 ;  /* 0x0000000f0f047221 */ /* 0x000fe20000000000 */
[----:B------:R-:W-:Y:S01]  /*0550*/  FADD R21, R21, R14 ;  /* 0x0000000e15157221 */ /* 0x000fe20000000000 */
[----:B------:R-:W-:Y:S01]  /*0560*/  FADD R20, -R20, R19 ;  /* 0x0000001314147221 */ /* 0x000fe20000000100 */
[----:B------:R-:W-:Y:S01]  /*0570*/  FFMA R13, R16, R13, R9 ;  /* 0x0000000d100d7223 */ /* 0x000fe20000000009 */
[----:B------:R-:W-:Y:S02]  /*0580*/  FADD R7, -R7, R4 ;  /* 0x0000000407077221 */ /* 0x000fe40000000100 */
[----:B------:R-:W-:Y:S01]  /*0590*/  FADD R20, R21, R20 ;  /* 0x0000001415147221 */ /* 0x000fe20000000000 */
[----:B------:R-:W-:Y:S01]  /*05a0*/  FADD R4, R13, R13 ;  /* 0x0000000d0d047221 */ /* 0x000fe20000000000 */
[----:B------:R-:W-:Y:S02]  /*05b0*/  FADD R14, R17, R10 ;  /* 0x0000000a110e7221 */ /* 0x000fe40000000000 */
[----:B------:R-:W-:Y:S01]  /*05c0*/  FADD R7, R20, R7 ;  /* 0x0000000714077221 */ /* 0x000fe20000000000 */
[----:B------:R-:W-:Y:S01]  /*05d0*/  FADD R4, -R9, R4 ;  /* 0x0000000409047221 */ /* 0x000fe20000000100 */
[----:B------:R-:W-:Y:S01]  /*05e0*/  FFMA R10, R17, R10, R14 ;  /* 0x0000000a110a7223 */ /* 0x000fe2000000000e */
[----:B------:R-:W-:-:S02]  /*05f0*/  FADD R16, R23, R6 ;  /* 0x0000000617107221 */ /* 0x000fc40000000000 */
[----:B------:R-:W-:Y:S01]  /*0600*/  FADD R4, R7, R4 ;  /* 0x0000000407047221 */ /* 0x000fe20000000000 */
[----:B------:R-:W-:Y:S01]  /*0610*/  FADD R9, R10, R10 ;  /* 0x0000000a0a097221 */ /* 0x000fe20000000000 */
[----:B------:R-:W-:Y:S01]  /*0620*/  FFMA R6, R23, R6, R16 ;  /* 0x0000000617067223 */ /* 0x000fe20000000010 */
[----:B------:R-:W-:Y:S02]  /*0630*/  FADD R7, R24, R5 ;  /* 0x0000000518077221 */ /* 0x000fe40000000000 */
[----:B------:R-:W-:Y:S02]  /*0640*/  FADD R9, -R14, R9 ;  /* 0x000000090e097221 */ /* 0x000fe40000000100 */
[----:B------:R-:W-:Y:S01]  /*0650*/  FFMA R24, R24, R5, R7 ;  /* 0x0000000518187223 */ /* 0x000fe20000000007 */
[----:B------:R-:W-:Y:S01]  /*0660*/  FADD R5, R6, R6 ;  /* 0x0000000606057221 */ /* 0x000fe20000000000 */
[C---:B------:R-:W-:Y:S01]  /*0670*/  FADD R10, R25.reuse, R8 ;  /* 0x00000008190a7221 */ /* 0x040fe20000000000 */
[----:B------:R-:W-:Y:S01]  /*0680*/  FADD R4, R4, R9 ;  /* 0x0000000904047221 */ /* 0x000fe20000000000 */
[----:B------:R-:W-:Y:S01]  /*0690*/  FADD R24, R24, R24 ;  /* 0x0000001818187221 */ /* 0x000fe20000000000 */
[----:B------:R-:W-:Y:S01]  /*06a0*/  FADD R5, -R16, R5 ;  /* 0x0000000510057221 */ /* 0x000fe20000000100 */
[----:B------:R-:W-:-:S02]  /*06b0*/  FFMA R8, R25, R8, R10 ;  /* 0x0000000819087223 */ /* 0x000fc4000000000a */
[----:B------:R-:W-:Y:S01]  /*06c0*/  FADD R7, -R7, R24 ;  /* 0x0000001807077221 */ /* 0x000fe20000000100 */
[----:B------:R-:W-:Y:S01]  /*06d0*/  FADD R4, R4, R5 ;  /* 0x0000000504047221 */ /* 0x000fe20000000000 */
[----:B------:R-:W-:Y:S01]  /*06e0*/  FADD R9, R8, R8 ;  /* 0x0000000808097221 */ /* 0x000fe20000000000 */
[----:B------:R-:W-:Y:S02]  /*06f0*/  IADD3 R6, P0, PT, R2, 0x20, RZ ;  /* 0x0000002002067810 */ /* 0x000fe40007f1e0ff */
[----:B------:R-:W-:Y:S01]  /*0700*/  FADD R4, R4, R7 ;  /* 0x0000000704047221 */ /* 0x000fe20000000000 */
[----:B------:R-:W-:Y:S01]  /*0710*/  FADD R9, -R10, R9 ;  /* 0x000000090a097221 */ /* 0x000fe20000000100 */
[----:B------:R-:W-:Y:S02]  /*0720*/  MOV R5, UR12 ;  /* 0x0000000c00057c02 */ /* 0x000fe40008000f00 */
[----:B------:R-:W-:Y:S01]  /*0730*/  IADD3.X R7, PT, PT, RZ, R3, RZ, P0, !PT ;  /* 0x00000003ff077210 */ /* 0x000fe200007fe4ff */
[----:B------:R-:W-:Y:S01]  /*0740*/  FADD R14, R4, R9 ;  /* 0x00000009040e7221 */ /* 0x000fe20000000000 */
[----:B------:R-:W-:Y:S01]  /*0750*/  LEA R12, R5, R12, 0x3 ;  /* 0x0000000c050c7211 */ /* 0x000fe200078e18ff */
[----:B------:R-:W-:Y:S06]  /*0760*/  BRA.U UP0, `(.L_x_1) ;  /* 0xfffffff900a07547 */ /* 0x000fec000b83ffff */
.L_x_0:
[----:B------:R-:W-:-:S04]  /*0770*/  ULOP3.LUT UR6, UR12, 0x7, URZ, 0xc0, !UPT ;  /* 0x000000070c067892 */ /* 0x000fc8000f8ec0ff */
[----:B------:R-:W-:-:S09]  /*0780*/  UISETP.NE.AND UP0, UPT, UR6, URZ, UPT ;  /* 0x000000ff0600728c */ /* 0x000fd2000bf05270 */
[----:B------:R-:W-:Y:S05]  /*0790*/  BRA.U !UP0, `(.L_x_2) ;  /* 0x0000000508907547 */ /* 0x000fea000b800000 */
[----:B------:R-:W-:Y:S02]  /*07a0*/  UISETP.GE.U32.AND UP0, UPT, UR6, 0x4, UPT ;  /* 0x000000040600788c */ /* 0x000fe4000bf06070 */
[----:B------:R-:W-:-:S04]  /*07b0*/  ULOP3.LUT UR5, UR12, 0x3, URZ, 0xc0, !UPT ;  /* 0x000000030c057892 */ /* 0x000fc8000f8ec0ff */
[----:B------:R-:W-:-:S03]  /*07c0*/  UISETP.NE.AND UP1, UPT, UR5, URZ, UPT ;  /* 0x000000ff0500728c */ /* 0x000fc6000bf25270 */
[----:B------:R-:W-:Y:S08]  /*07d0*/  BRA.U !UP0, `(.L_x_3) ;  /* 0x0000000108bc7547 */ /* 0x000ff0000b800000 */
[----:B------:R-:W1:Y:S01]  /*07e0*/  LDC.64 R6, c[0x0][0x388] ;  /* 0x0000e200ff067b82 */ /* 0x000e620000000a00 */
[----:B------:R-:W2:Y:S01]  /*07f0*/  LDCU.64 UR6, c[0x0][0x380] ;  /* 0x00007000ff0677ac */ /* 0x000ea20008000a00 */
[----:B------:R-:W-:Y:S02]  /*0800*/  MOV R9, UR4 ;  /* 0x0000000400097c02 */ /* 0x000fe40008000f00 */
[C---:B------:R-:W-:Y:S02]  /*0810*/  IADD3 R3, PT, PT, R11.reuse, UR4, RZ ;  /* 0x000000040b037c10 */ /* 0x040fe4000fffe0ff */
[----:B------:R-:W-:Y:S01]  /*0820*/  IADD3 R10, P0, PT, R11, UR4, RZ ;  /* 0x000000040b0a7c10 */ /* 0x000fe2000ff1e0ff */
[----:B------:R-:W-:Y:S01]  /*0830*/  IMAD R9, R9, UR12, R0 ;  /* 0x0000000c09097c24 */ /* 0x000fe2000f8e0200 */
[----:B------:R-:W3:Y:S01]  /*0840*/  LDC.64 R4, c[0x0][0x380] ;  /* 0x0000e000ff047b82 */ /* 0x000ee20000000a00 */
[----:B------:R-:W-:Y:S02]  /*0850*/  MOV R13, UR12 ;  /* 0x0000000c000d7c02 */ /* 0x000fe40008000f00 */
[----:B------:R-:W-:Y:S01]  /*0860*/  MOV R17, UR12 ;  /* 0x0000000c00117c02 */ /* 0x000fe20008000f00 */
[----:B-1----:R-:W-:Y:S01]  /*0870*/  IMAD.WIDE R6, R9, 0x4, R6 ;  /* 0x0000000409067825 */ /* 0x002fe200078e0206 */
[----:B------:R-:W-:-:S05]  /*0880*/  MOV R9, UR12 ;  /* 0x0000000c00097c02 */ /* 0x000fca0008000f00 */
[----:B------:R-:W-:Y:S02]  /*0890*/  IMAD.WIDE R8, R9, 0x4, R6 ;  /* 0x0000000409087825 */ /* 0x000fe400078e0206 */
[----:B0-----:R-:W4:Y:S02]  /*08a0*/  LDG.E R7, desc[UR10][R6.64] ;  /* 0x0000000a06077981 */ /* 0x001f24000c1e1900 */
[----:B---3--:R-:W-:Y:S01]  /*08b0*/  IMAD.WIDE.U32 R4, R3, 0x4, R4 ;  /* 0x0000000403047825 */ /* 0x008fe200078e0004 */
[----:B------:R-:W-:Y:S01]  /*08c0*/  IADD3.X R3, PT, PT, RZ, RZ, RZ, P0, !PT ;  /* 0x000000ffff037210 */ /* 0x000fe200007fe4ff */
[----:B------:R-:W3:Y:S01]  /*08d0*/  LDG.E R15, desc[UR10][R8.64] ;  /* 0x0000000a080f7981 */ /* 0x000ee2000c1e1900 */
[C---:B--2---:R-:W-:Y:S01]  /*08e0*/  LEA R2, P0, R10.reuse, UR6, 0x2 ;  /* 0x000000060a027c11 */ /* 0x044fe2000f8010ff */
[----:B------:R-:W-:Y:S02]  /*08f0*/  IMAD.WIDE R12, R13, 0x4, R8 ;  /* 0x000000040d0c7825 */ /* 0x000fe400078e0208 */
[----:B------:R-:W4:Y:S01]  /*0900*/  LDG.E R4, desc[UR10][R4.64] ;  /* 0x0000000a04047981 */ /* 0x000f22000c1e1900 */
[----:B------:R-:W-:Y:S01]  /*0910*/  LEA.HI.X R3, R10, UR7, R3, 0x2, P0 ;  /* 0x000000070a037c11 */ /* 0x000fe200080f1403 */
[----:B------:R-:W-:-:S02]  /*0920*/  IMAD.WIDE R16, R17, 0x4, R12 ;  /* 0x0000000411107825 */ /* 0x000fc400078e020c */
[----:B------:R-:W2:Y:S04]  /*0930*/  LDG.E R19, desc[UR10][R12.64] ;  /* 0x0000000a0c137981 */ /* 0x000ea8000c1e1900 */
[----:B------:R-:W3:Y:S04]  /*0940*/  LDG.E R10, desc[UR10][R2.64+0x4] ;  /* 0x0000040a020a7981 */ /* 0x000ee8000c1e1900 */
[----:B------:R-:W2:Y:S04]  /*0950*/  LDG.E R18, desc[UR10][R2.64+0x8] ;  /* 0x0000080a02127981 */ /* 0x000ea8000c1e1900 */
[----:B------:R-:W5:Y:S04]  /*0960*/  LDG.E R20, desc[UR10][R2.64+0xc] ;  /* 0x00000c0a02147981 */ /* 0x000f68000c1e1900 */
[----:B------:R-:W5:Y:S01]  /*0970*/  LDG.E R17, desc[UR10][R16.64] ;  /* 0x0000000a10117981 */ /* 0x000f62000c1e1900 */
[----:B------:R-:W-:Y:S01]  /*0980*/  UIADD3 UR4, UPT, UPT, UR4, 0x4, URZ ;  /* 0x0000000404047890 */ /* 0x000fe2000fffe0ff */
[----:B----4-:R-:W-:-:S04]  /*0990*/  FADD R5, R4, R7 ;  /* 0x0000000704057221 */ /* 0x010fc80000000000 */
[----:B------:R-:W-:Y:S01]  /*09a0*/  FFMA R4, R4, R7, R5 ;  /* 0x0000000704047223 */ /* 0x000fe20000000005 */
[----:B---3--:R-:W-:-:S03]  /*09b0*/  FADD R7, R10, R15 ;  /* 0x0000000f0a077221 */ /* 0x008fc60000000000 */
[----:B------:R-:W-:Y:S01]  /*09c0*/  FADD R4, R4, R4 ;  /* 0x0000000404047221 */ /* 0x000fe20000000000 */
[----:B------:R-:W-:Y:S01]  /*09d0*/  FFMA R10, R10, R15, R7 ;  /* 0x0000000f0a0a7223 */ /* 0x000fe20000000007 */
[----:B--2---:R-:W-:Y:S02]  /*09e0*/  FADD R9, R18, R19 ;  /* 0x0000001312097221 */ /* 0x004fe40000000000 */
[----:B------:R-:W-:Y:S01]  /*09f0*/  FADD R5, -R5, R4 ;  /* 0x0000000405057221 */ /* 0x000fe20000000100 */
[----:B------:R-:W-:Y:S01]  /*0a00*/  FADD R10, R10, R10 ;  /* 0x0000000a0a0a7221 */ /* 0x000fe20000000000 */
[----:B------:R-:W-:Y:S01]  /*0a10*/  FFMA R18, R18, R19, R9 ;  /* 0x0000001312127223 */ /* 0x000fe20000000009 */
[----:B-----5:R-:W-:Y:S01]  /*0a20*/  FADD R3, R20, R17 ;  /* 0x0000001114037221 */ /* 0x020fe20000000000 */
[----:B------:R-:W-:Y:S01]  /*0a30*/  FADD R5, R14, R5 ;  /* 0x000000050e057221 */ /* 0x000fe20000000000 */
[----:B------:R-:W-:Y:S01]  /*0a40*/  FADD R10, -R7, R10 ;  /* 0x0000000a070a7221 */ /* 0x000fe20000000100 */
[----:B------:R-:W-:Y:S01]  /*0a50*/  FADD R18, R18, R18 ;  /* 0x0000001212127221 */ /* 0x000fe20000000000 */
[----:B------:R-:W-:-:S02]  /*0a60*/  FFMA R17, R20, R17, R3 ;  /* 0x0000001114117223 */ /* 0x000fc40000000003 */
[----:B------:R-:W-:Y:S01]  /*0a70*/  FADD R5, R5, R10 ;  /* 0x0000000a05057221 */ /* 0x000fe20000000000 */
[----:B------:R-:W-:Y:S01]  /*0a80*/  FADD R18, -R9, R18 ;  /* 0x0000001209127221 */ /* 0x000fe20000000100 */
[----:B------:R-:W-:-:S03]  /*0a90*/  FADD R2, R17, R17 ;  /* 0x0000001111027221 */ /* 0x000fc60000000000 */
[----:B------:R-:W-:Y:S01]  /*0aa0*/  FADD R5, R5, R18 ;  /* 0x0000001205057221 */ /* 0x000fe20000000000 */
[----:B------:R-:W-:-:S04]  /*0ab0*/  FADD R2, -R3, R2 ;  /* 0x0000000203027221 */ /* 0x000fc80000000100 */
[----:B------:R-:W-:-:S07]  /*0ac0*/  FADD R14, R5, R2 ;  /* 0x00000002050e7221 */ /* 0x000fce0000000000 */
.L_x_3:
[----:B------:R-:W-:Y:S05]  /*0ad0*/  BRA.U !UP1, `(.L_x_2) ;  /* 0x0000000109c07547 */ /* 0x000fea000b800000 */
[----:B------:R-:W-:Y:S02]  /*0ae0*/  UISETP.NE.AND UP0, UPT, UR5, 0x1, UPT ;  /* 0x000000010500788c */ /* 0x000fe4000bf05270 */
[----:B------:R-:W-:-:S04]  /*0af0*/  ULOP3.LUT UR6, UR12, 0x1, URZ, 0xc0, !UPT ;  /* 0x000000010c067892 */ /* 0x000fc8000f8ec0ff */
[----:B------:R-:W-:-:S03]  /*0b00*/  UISETP.NE.U32.AND UP1, UPT, UR6, 0x1, UPT ;  /* 0x000000010600788c */ /* 0x000fc6000bf25070 */
[----:B------:R-:W-:Y:S08]  /*0b10*/  BRA.U !UP0, `(.L_x_4) ;  /* 0x0000000108747547 */ /* 0x000ff0000b800000 */
[----:B------:R-:W1:Y:S01]  /*0b20*/  LDC.64 R4, c[0x0][0x388] ;  /* 0x0000e200ff047b82 */ /* 0x000e620000000a00 */
[----:B------:R-:W2:Y:S01]  /*0b30*/  LDCU.64 UR6, c[0x0][0x380] ;  /* 0x00007000ff0677ac */ /* 0x000ea20008000a00 */
[----:B------:R-:W-:Y:S02]  /*0b40*/  MOV R7, UR4 ;  /* 0x0000000400077c02 */ /* 0x000fe40008000f00 */
[----:B------:R-:W-:Y:S02]  /*0b50*/  IADD3 R8, P0, PT, R11, UR4, RZ ;  /* 0x000000040b087c10 */ /* 0x000fe4000ff1e0ff */
[----:B------:R-:W-:Y:S01]  /*0b60*/  MOV R13, UR12 ;  /* 0x0000000c000d7c02 */ /* 0x000fe20008000f00 */
[----:B------:R-:W-:Y:S01]  /*0b70*/  IMAD R7, R7, UR12, R0 ;  /* 0x0000000c07077c24 */ /* 0x000fe2000f8e0200 */
[----:B------:R-:W3:Y:S01]  /*0b80*/  LDC.64 R2, c[0x0][0x380] ;  /* 0x0000e000ff027b82 */ /* 0x000ee20000000a00 */
[----:B------:R-:W-:Y:S02]  /*0b90*/  IADD3.X R9, PT, PT, RZ, RZ, RZ, P0, !PT ;  /* 0x000000ffff097210 */ /* 0x000fe400007fe4ff */
[----:B--2---:R-:W-:Y:S01]  /*0ba0*/  LEA R6, P0, R8, UR6, 0x2 ;  /* 0x0000000608067c11 */ /* 0x004fe2000f8010ff */
[----:B-1----:R-:W-:Y:S01]  /*0bb0*/  IMAD.WIDE R4, R7, 0x4, R4 ;  /* 0x0000000407047825 */ /* 0x002fe200078e0204 */
[----:B------:R-:W-:-:S05]  /*0bc0*/  IADD3 R7, PT, PT, R11, UR4, RZ ;  /* 0x000000040b077c10 */ /* 0x000fca000fffe0ff */
[----:B---3--:R-:W-:Y:S01]  /*0bd0*/  IMAD.WIDE.U32 R2, R7, 0x4, R2 ;  /* 0x0000000407027825 */ /* 0x008fe200078e0002 */
[----:B------:R-:W-:-:S03]  /*0be0*/  LEA.HI.X R7, R8, UR7, R9, 0x2, P0 ;  /* 0x0000000708077c11 */ /* 0x000fc600080f1409 */
[----:B------:R-:W-:Y:S02]  /*0bf0*/  IMAD.WIDE R8, R13, 0x4, R4 ;  /* 0x000000040d087825 */ /* 0x000fe400078e0204 */
[----:B0-----:R-:W2:Y:S04]  /*0c00*/  LDG.E R5, desc[UR10][R4.64] ;  /* 0x0000000a04057981 */ /* 0x001ea8000c1e1900 */
[----:B------:R-:W2:Y:S04]  /*0c10*/  LDG.E R2, desc[UR10][R2.64] ;  /* 0x0000000a02027981 */ /* 0x000ea8000c1e1900 */
[----:B------:R-:W3:Y:S04]  /*0c20*/  LDG.E R6, desc[UR10][R6.64+0x4] ;  /* 0x0000040a06067981 */ /* 0x000ee8000c1e1900 */
[----:B------:R-:W3:Y:S01]  /*0c30*/  LDG.E R9, desc[UR10][R8.64] ;  /* 0x0000000a08097981 */ /* 0x000ee2000c1e1900 */
[----:B------:R-:W-:Y:S01]  /*0c40*/  UIADD3 UR4, UPT, UPT, UR4, 0x2, URZ ;  /* 0x0000000204047890 */ /* 0x000fe2000fffe0ff */
[----:B--2---:R-:W-:-:S04]  /*0c50*/  FADD R13, R2, R5 ;  /* 0x00000005020d7221 */ /* 0x004fc80000000000 */
[----:B------:R-:W-:Y:S01]  /*0c60*/  FFMA R10, R2, R5, R13 ;  /* 0x00000005020a7223 */ /* 0x000fe2000000000d */
[----:B---3--:R-:W-:-:S03]  /*0c70*/  FADD R15, R6, R9 ;  /* 0x00000009060f7221 */ /* 0x008fc60000000000 */
[----:B------:R-:W-:Y:S01]  /*0c80*/  FADD R10, R10, R10 ;  /* 0x0000000a0a0a7221 */ /* 0x000fe20000000000 */
[----:B------:R-:W-:-:S03]  /*0c90*/  FFMA R12, R6, R9, R15 ;  /* 0x00000009060c7223 */ /* 0x000fc6000000000f */
[----:B------:R-:W-:Y:S01]  /*0ca0*/  FADD R13, -R13, R10 ;  /* 0x0000000a0d0d7221 */ /* 0x000fe20000000100 */
[----:B------:R-:W-:-:S03]  /*0cb0*/  FADD R12, R12, R12 ;  /* 0x0000000c0c0c7221 */ /* 0x000fc60000000000 */
[----:B------:R-:W-:Y:S01]  /*0cc0*/  FADD R13, R14, R13 ;  /* 0x0000000d0e0d7221 */ /* 0x000fe20000000000 */
[----:B------:R-:W-:-:S04]  /*0cd0*/  FADD R12, -R15, R12 ;  /* 0x0000000c0f0c7221 */ /* 0x000fc80000000100 */
[----:B------:R-:W-:-:S07]  /*0ce0*/  FADD R14, R13, R12 ;  /* 0x0000000c0d0e7221 */ /* 0x000fce0000000000 */
.L_x_4:
[----:B------:R-:W-:Y:S05]  /*0cf0*/  BRA.U UP1, `(.L_x_2) ;  /* 0x0000000101387547 */ /* 0x000fea000b800000 */
[----:B------:R-:W1:Y:S01]  /*0d00*/  LDC.64 R2, c[0x0][0x380] ;  /* 0x0000e000ff027b82 */ /* 0x000e620000000a00 */
[----:B------:R-:W-:Y:S02]  /*0d10*/  MOV R9, UR4 ;  /* 0x0000000400097c02 */ /* 0x000fe40008000f00 */
[----:B------:R-:W-:-:S03]  /*0d20*/  IADD3 R7, PT, PT, R11, UR4, RZ ;  /* 0x000000040b077c10 */ /* 0x000fc6000fffe0ff */
[----:B------:R-:W-:Y:S02]  /*0d30*/  IMAD R9, R9, UR12, R0 ;  /* 0x0000000c09097c24 */ /* 0x000fe4000f8e0200 */
[----:B------:R-:W2:Y:S01]  /*0d40*/  LDC.64 R4, c[0x0][0x388] ;  /* 0x0000e200ff047b82 */ /* 0x000ea20000000a00 */
[----:B-1----:R-:W-:-:S06]  /*0d50*/  IMAD.WIDE.U32 R2, R7, 0x4, R2 ;  /* 0x0000000407027825 */ /* 0x002fcc00078e0002 */
[----:B0-----:R-:W3:Y:S01]  /*0d60*/  LDG.E R2, desc[UR10][R2.64] ;  /* 0x0000000a02027981 */ /* 0x001ee2000c1e1900 */
[----:B--2---:R-:W-:-:S06]  /*0d70*/  IMAD.WIDE R4, R9, 0x4, R4 ;  /* 0x0000000409047825 */ /* 0x004fcc00078e0204 */
[----:B------:R-:W3:Y:S02]  /*0d80*/  LDG.E R5, desc[UR10][R4.64] ;  /* 0x0000000a04057981 */ /* 0x000ee4000c1e1900 */
[----:B---3--:R-:W-:-:S04]  /*0d90*/  FADD R7, R2, R5 ;  /* 0x0000000502077221 */ /* 0x008fc80000000000 */
[----:B------:R-:W-:-:S04]  /*0da0*/  FFMA R6, R2, R5, R7 ;  /* 0x0000000502067223 */ /* 0x000fc80000000007 */
[----:B------:R-:W-:-:S04]  /*0db0*/  FADD R6, R6, R6 ;  /* 0x0000000606067221 */ /* 0x000fc80000000000 */
[----:B------:R-:W-:-:S04]  /*0dc0*/  FADD R7, -R7, R6 ;  /* 0x0000000607077221 */ /* 0x000fc80000000100 */
[----:B------:R-:W-:-:S07]  /*0dd0*/  FADD R14, R14, R7 ;  /* 0x000000070e0e7221 */ /* 0x000fce0000000000 */
.L_x_2:
[----:B------:R-:W1:Y:S01]  /*0de0*/  LDC.64 R2, c[0x0][0x390] ;  /* 0x0000e400ff027b82 */ /* 0x000e620000000a00 */
[----:B------:R-:W-:-:S05]  /*0df0*/  IADD3 R11, PT, PT, R0, R11, RZ ;  /* 0x0000000b000b7210 */ /* 0x000fca0007ffe0ff */
[----:B-1----:R-:W-:-:S05]  /*0e00*/  IMAD.WIDE R2, R11, 0x4, R2 ;  /* 0x000000040b027825 */ /* 0x002fca00078e0202 */
[----:B0-----:R-:W-:Y:S01]  /*0e10*/  STG.E desc[UR10][R2.64], R14 ;  /* 0x0000000e02007986 */ /* 0x001fe2000c10190a */
[----:B------:R-:W-:Y:S05]  /*0e20*/  EXIT ;  /* 0x000000000000794d */ /* 0x000fea0003800000 */
.L_x_5:
[----:B------:R-:W-:-:S00]  /*0e30*/  BRA `(.L_x_5) ;  /* 0xfffffffc00fc7947 */ /* 0x000fc0000383ffff */
[----:B------:R-:W-:-:S00]  /*0e40*/  NOP ;  /* 0x0000000000007918 */ /* 0x000fc00000000000 */
        /* <DEDUP_REMOVED lines=11> */
.L_x_6:


//--------------------- .nv.shared.reserved.0     --------------------------
	.section	.nv.shared.reserved.0,"aw",@nobits
	.weak		__nv_reservedSMEM_offset_0_alias
	.size		__nv_reservedSMEM_offset_0_alias, 0, 64
	.other		__nv_reservedSMEM_offset_0_alias,@"STO_CUDA_RESERVED_SHARED STV_DEFAULT"
__nv_reservedSMEM_offset_0_alias:
	.zero		0
	.zero		64


//--------------------- .nv.constant0._Z23highRegisterUsageKernelPfS_S_i --------------------------
	.section	.nv.constant0._Z23highRegisterUsageKernelPfS_S_i,"a",@progbits
	.sectionflags	@""
	.align	4
.nv.constant0._Z23highRegisterUsageKernelPfS_S_i:
	.zero		924


//--------------------- SYMBOLS --------------------------

	.type		.nv.reservedSmem.offset0,@object
	.size		.nv.reservedSmem.offset0,0x4
